//
// Generated by NVIDIA NVVM Compiler
//
// Compiler Build ID: CL-36424714
// Cuda compilation tools, release 13.0, V13.0.88
// Based on NVVM 20.0.0
//

.version 9.0
.target sm_100
.address_size 64

	// .globl	_Z3NMFPfS_S_iii

.visible .entry _Z3NMFPfS_S_iii(
	.param .u64 .ptr .align 1 _Z3NMFPfS_S_iii_param_0,
	.param .u64 .ptr .align 1 _Z3NMFPfS_S_iii_param_1,
	.param .u64 .ptr .align 1 _Z3NMFPfS_S_iii_param_2,
	.param .u32 _Z3NMFPfS_S_iii_param_3,
	.param .u32 _Z3NMFPfS_S_iii_param_4,
	.param .u32 _Z3NMFPfS_S_iii_param_5
)
{


	ret;

}


// ===== COMPILED SASS (sm_100) =====

	.target	sm_100

	.elftype	@"ET_EXEC"


//--------------------- .note.nv.tkinfo           --------------------------
	.section	.note.nv.tkinfo,"",@"SHT_NOTE"
	.sectionflags	@"SHF_NOTE_NV_TKINFO"
	.tkinfo
        /*0018*/ 	.word	0x00000002
        /*0030*/ 	.string	""
        /*0030*/ 	.string	"ptxas"
        /*0030*/ 	.string	"Cuda compilation tools, release 13.0, V13.0.88"
        /*0030*/ 	.string	"Build cuda_13.0.r13.0/compiler.36424714_0"
        /*0030*/ 	.string	"-arch sm_100 -m 64 "



//--------------------- .note.nv.cuinfo           --------------------------
	.section	.note.nv.cuinfo,"",@"SHT_NOTE"
	.sectionflags	@"SHF_NOTE_NV_CUINFO"
        /*0018*/ 	.short	0x0002
        /*001a*/ 	.short	0x0064
        /*001c*/ 	.short	0x0082
	.zero		2


//--------------------- .nv.info                  --------------------------
	.section	.nv.info,"",@"SHT_CUDA_INFO"
	.align	4


	//----- nvinfo : EIATTR_REGCOUNT
	.align		4
        /*0000*/ 	.byte	0x04, 0x2f
        /*0002*/ 	.short	(.L_1 - .L_0)
	.align		4
.L_0:
        /*0004*/ 	.word	index@(_Z3NMFPfS_S_iii)
        /*0008*/ 	.word	0x00000004


	//----- nvinfo : EIATTR_FRAME_SIZE
	.align		4
.L_1:
        /*000c*/ 	.byte	0x04, 0x11
        /*000e*/ 	.short	(.L_3 - .L_2)
	.align		4
.L_2:
        /*0010*/ 	.word	index@(_Z3NMFPfS_S_iii)
        /*0014*/ 	.word	0x00000000


	//----- nvinfo : EIATTR_MIN_STACK_SIZE
	.align		4
.L_3:
        /*0018*/ 	.byte	0x04, 0x12
        /*001a*/ 	.short	(.L_5 - .L_4)
	.align		4
.L_4:
        /*001c*/ 	.word	index@(_Z3NMFPfS_S_iii)
        /*0020*/ 	.word	0x00000000
.L_5:


//--------------------- .nv.compat                --------------------------
	.section	.nv.compat,"",@"SHT_CUDA_COMPAT_INFO"
	.align	4
        /*0000*/ 	.byte	0x02, 0x09, 0x00, 0x00, 0x02, 0x02, 0x01, 0x00, 0x02, 0x05, 0x05, 0x00, 0x03, 0x07, 0x01, 0x01
        /*0010*/ 	.byte	0x02, 0x03, 0x00, 0x00, 0x02, 0x06, 0x01, 0x00, 0x04, 0x0b, 0x08, 0x00, 0x09, 0x00, 0x00, 0x00
        /*0020*/ 	.byte	0x00, 0x00, 0x00, 0x00


//--------------------- .nv.info._Z3NMFPfS_S_iii  --------------------------
	.section	.nv.info._Z3NMFPfS_S_iii,"",@"SHT_CUDA_INFO"
	.sectionflags	@""
	.align	4


	//----- nvinfo : EIATTR_CUDA_API_VERSION
	.align		4
        /*0000*/ 	.byte	0x04, 0x37
        /*0002*/ 	.short	(.L_7 - .L_6)
.L_6:
        /*0004*/ 	.word	0x00000082


	//----- nvinfo : EIATTR_KPARAM_INFO
	.align		4
.L_7:
        /*0008*/ 	.byte	0x04, 0x17
        /*000a*/ 	.short	(.L_9 - .L_8)
.L_8:
        /*000c*/ 	.word	0x00000000
        /*0010*/ 	.short	0x0005
        /*0012*/ 	.short	0x0020
        /*0014*/ 	.byte	0x00, 0xf0, 0x11, 0x00


	//----- nvinfo : EIATTR_KPARAM_INFO
	.align		4
.L_9:
        /*0018*/ 	.byte	0x04, 0x17
        /*001a*/ 	.short	(.L_11 - .L_10)
.L_10:
        /*001c*/ 	.word	0x00000000
        /*0020*/ 	.short	0x0004
        /*0022*/ 	.short	0x001c
        /*0024*/ 	.byte	0x00, 0xf0, 0x11, 0x00


	//----- nvinfo : EIATTR_KPARAM_INFO
	.align		4
.L_11:
        /*0028*/ 	.byte	0x04, 0x17
        /*002a*/ 	.short	(.L_13 - .L_12)
.L_12:
        /*002c*/ 	.word	0x00000000
        /*0030*/ 	.short	0x0003
        /*0032*/ 	.short	0x0018
        /*0034*/ 	.byte	0x00, 0xf0, 0x11, 0x00


	//----- nvinfo : EIATTR_KPARAM_INFO
	.align		4
.L_13:
        /*0038*/ 	.byte	0x04, 0x17
        /*003a*/ 	.short	(.L_15 - .L_14)
.L_14:
        /*003c*/ 	.word	0x00000000
        /*0040*/ 	.short	0x0002
        /*0042*/ 	.short	0x0010
        /*0044*/ 	.byte	0x00, 0xf5, 0x21, 0x00


	//----- nvinfo : EIATTR_KPARAM_INFO
	.align		4
.L_15:
        /*0048*/ 	.byte	0x04, 0x17
        /*004a*/ 	.short	(.L_17 - .L_16)
.L_16:
        /*004c*/ 	.word	0x00000000
        /*0050*/ 	.short	0x0001
        /*0052*/ 	.short	0x0008
        /*0054*/ 	.byte	0x00, 0xf5, 0x21, 0x00


	//----- nvinfo : EIATTR_KPARAM_INFO
	.align		4
.L_17:
        /*0058*/ 	.byte	0x04, 0x17
        /*005a*/ 	.short	(.L_19 - .L_18)
.L_18:
        /*005c*/ 	.word	0x00000000
        /*0060*/ 	.short	0x0000
        /*0062*/ 	.short	0x0000
        /*0064*/ 	.byte	0x00, 0xf5, 0x21, 0x00


	//----- nvinfo : EIATTR_SPARSE_MMA_MASK
	.align		4
.L_19:
        /*0068*/ 	.byte	0x03, 0x50
        /*006a*/ 	.short	0x0000


	//----- nvinfo : EIATTR_MAXREG_COUNT
	.align		4
        /*006c*/ 	.byte	0x03, 0x1b
        /*006e*/ 	.short	0x00ff


	//----- nvinfo : EIATTR_MERCURY_ISA_VERSION
	.align		4
        /*0070*/ 	.byte	0x03, 0x5f
        /*0072*/ 	.short	0x0101


	//----- nvinfo : EIATTR_VRC_CTA_INIT_COUNT
	.align		4
        /*0074*/ 	.byte	0x02, 0x4a
	.zero		1
	.zero		1


	//----- nvinfo : EIATTR_EXIT_INSTR_OFFSETS
	.align		4
        /*0078*/ 	.byte	0x04, 0x1c
        /*007a*/ 	.short	(.L_21 - .L_20)


	//   ....[0]....
.L_20:
        /*007c*/ 	.word	0x00000010


	//----- nvinfo : EIATTR_CBANK_PARAM_SIZE
	.align		4
.L_21:
        /*0080*/ 	.byte	0x03, 0x19
        /*0082*/ 	.short	0x0024


	//----- nvinfo : EIATTR_PARAM_CBANK
	.align		4
        /*0084*/ 	.byte	0x04, 0x0a
        /*0086*/ 	.short	(.L_23 - .L_22)
	.align		4
.L_22:
        /*0088*/ 	.word	index@(.nv.constant0._Z3NMFPfS_S_iii)
        /*008c*/ 	.short	0x0380
        /*008e*/ 	.short	0x0024


	//----- nvinfo : EIATTR_SW_WAR
	.align		4
.L_23:
        /*0090*/ 	.byte	0x04, 0x36
        /*0092*/ 	.short	(.L_25 - .L_24)
.L_24:
        /*0094*/ 	.word	0x00000008
.L_25:


//--------------------- .nv.callgraph             --------------------------
	.section	.nv.callgraph,"",@"SHT_CUDA_CALLGRAPH"
	.align	4
	.sectionentsize	8
	.align		4
        /*0000*/ 	.word	0x00000000
	.align		4
        /*0004*/ 	.word	0xffffffff
	.align		4
        /*0008*/ 	.word	0x00000000
	.align		4
        /*000c*/ 	.word	0xfffffffe
	.align		4
        /*0010*/ 	.word	0x00000000
	.align		4
        /*0014*/ 	.word	0xfffffffd
	.align		4
        /*0018*/ 	.word	0x00000000
	.align		4
        /*001c*/ 	.word	0xfffffffc


//--------------------- .text._Z3NMFPfS_S_iii     --------------------------
	.section	.text._Z3NMFPfS_S_iii,"ax",@progbits
	.align	128
        .global         _Z3NMFPfS_S_iii
        .type           _Z3NMFPfS_S_iii,@function
        .size           _Z3NMFPfS_S_iii,(.L_x_1 - _Z3NMFPfS_S_iii)
        .other          _Z3NMFPfS_S_iii,@"STO_CUDA_ENTRY STV_DEFAULT"
_Z3NMFPfS_S_iii:
.text._Z3NMFPfS_S_iii:
[----:B------:R-:W-:Y:S01]  /*0000*/  LDC R1, c[0x0][0x37c] ;  /* 0x0000df00ff017b82 */ /* 0x000fe20000000800 */
[----:B------:R-:W-:Y:S05]  /*0010*/  EXIT ;  /* 0x000000000000794d */ /* 0x000fea0003800000 */
.L_x_0:
[----:B------:R-:W-:-:S00]  /*0020*/  BRA `(.L_x_0) ;  /* 0xfffffffc00fc7947 */ /* 0x000fc0000383ffff */
[----:B------:R-:W-:-:S00]  /*0030*/  NOP ;  /* 0x0000000000007918 */ /* 0x000fc00000000000 */
        /* <DEDUP_REMOVED lines=12> */
.L_x_1:


//--------------------- .nv.shared.reserved.0     --------------------------
	.section	.nv.shared.reserved.0,"aw",@nobits
	.weak		__nv_reservedSMEM_offset_0_alias
	.size		__nv_reservedSMEM_offset_0_alias, 0, 64
	.other		__nv_reservedSMEM_offset_0_alias,@"STO_CUDA_RESERVED_SHARED STV_DEFAULT"
__nv_reservedSMEM_offset_0_alias:
	.zero		0
	.zero		64


//--------------------- .nv.constant0._Z3NMFPfS_S_iii --------------------------
	.section	.nv.constant0._Z3NMFPfS_S_iii,"a",@progbits
	.sectionflags	@""
	.align	4
.nv.constant0._Z3NMFPfS_S_iii:
	.zero		932


//--------------------- SYMBOLS --------------------------

	.type		.nv.reservedSmem.offset0,@object
	.size		.nv.reservedSmem.offset0,0x4
